//
// Generated by NVIDIA NVVM Compiler
//
// Compiler Build ID: CL-36424714
// Cuda compilation tools, release 13.0, V13.0.88
// Based on NVVM 20.0.0
//

.version 9.0
.target sm_100
.address_size 64


.entry _ZN32_GLOBAL__N__879ac5aa_4_k_cu_main6travelEPfjj(
	.param .u64 .ptr .align 1 _ZN32_GLOBAL__N__879ac5aa_4_k_cu_main6travelEPfjj_param_0,
	.param .u32 _ZN32_GLOBAL__N__879ac5aa_4_k_cu_main6travelEPfjj_param_1,
	.param .u32 _ZN32_GLOBAL__N__879ac5aa_4_k_cu_main6travelEPfjj_param_2
)
{
	.reg .pred 	%p<5>;
	.reg .b32 	%r<12>;
	.reg .b32 	%f<12>;
	.reg .b64 	%rd<5>;

	ld.param.u64 	%rd2, [_ZN32_GLOBAL__N__879ac5aa_4_k_cu_main6travelEPfjj_param_0];
	ld.param.u32 	%r3, [_ZN32_GLOBAL__N__879ac5aa_4_k_cu_main6travelEPfjj_param_1];
	ld.param.u32 	%r4, [_ZN32_GLOBAL__N__879ac5aa_4_k_cu_main6travelEPfjj_param_2];
	mov.u32 	%r5, %ctaid.y;
	mov.u32 	%r6, %ntid.y;
	mov.u32 	%r7, %tid.y;
	mad.lo.s32 	%r1, %r5, %r6, %r7;
	mov.u32 	%r8, %ctaid.x;
	mov.u32 	%r9, %ntid.x;
	mov.u32 	%r10, %tid.x;
	mad.lo.s32 	%r2, %r8, %r9, %r10;
	setp.ge.u32 	%p1, %r1, %r3;
	setp.ge.u32 	%p2, %r2, %r4;
	or.pred  	%p3, %p1, %p2;
	@%p3 bra 	$L__BB0_3;
	cvta.to.global.u64 	%rd3, %rd2;
	mad.lo.s32 	%r11, %r3, %r2, %r1;
	mul.wide.u32 	%rd4, %r11, 4;
	add.s64 	%rd1, %rd3, %rd4;
	ld.global.f32 	%f2, [%rd1];
	add.f32 	%f3, %f2, 0f00000000;
	add.f32 	%f4, %f3, %f2;
	add.f32 	%f5, %f4, %f2;
	add.f32 	%f6, %f5, %f2;
	add.f32 	%f7, %f6, %f2;
	add.f32 	%f8, %f7, %f2;
	add.f32 	%f9, %f8, %f2;
	add.f32 	%f10, %f9, %f2;
	add.f32 	%f11, %f10, %f2;
	add.f32 	%f1, %f11, %f2;
	setp.geu.f32 	%p4, %f1, 0f00000000;
	@%p4 bra 	$L__BB0_3;
	st.global.f32 	[%rd1], %f1;
$L__BB0_3:
	ret;

}
.entry _ZN32_GLOBAL__N__879ac5aa_4_k_cu_main14travel_swizzleEPfjj(
	.param .u64 .ptr .align 1 _ZN32_GLOBAL__N__879ac5aa_4_k_cu_main14travel_swizzleEPfjj_param_0,
	.param .u32 _ZN32_GLOBAL__N__879ac5aa_4_k_cu_main14travel_swizzleEPfjj_param_1,
	.param .u32 _ZN32_GLOBAL__N__879ac5aa_4_k_cu_main14travel_swizzleEPfjj_param_2
)
{
	.reg .pred 	%p<5>;
	.reg .b32 	%r<14>;
	.reg .b32 	%f<12>;
	.reg .b64 	%rd<5>;

	ld.param.u64 	%rd2, [_ZN32_GLOBAL__N__879ac5aa_4_k_cu_main14travel_swizzleEPfjj_param_0];
	ld.param.u32 	%r3, [_ZN32_GLOBAL__N__879ac5aa_4_k_cu_main14travel_swizzleEPfjj_param_1];
	ld.param.u32 	%r4, [_ZN32_GLOBAL__N__879ac5aa_4_k_cu_main14travel_swizzleEPfjj_param_2];
	mov.u32 	%r6, %ctaid.x;
	mov.u32 	%r7, %ntid.x;
	mov.u32 	%r8, %tid.y;
	mad.lo.s32 	%r1, %r6, %r7, %r8;
	mov.u32 	%r9, %ctaid.y;
	mov.u32 	%r10, %ntid.y;
	mov.u32 	%r11, %tid.x;
	mad.lo.s32 	%r12, %r9, %r10, %r11;
	setp.ge.u32 	%p1, %r1, %r3;
	setp.ge.u32 	%p2, %r12, %r4;
	or.pred  	%p3, %p1, %p2;
	@%p3 bra 	$L__BB1_3;
	cvta.to.global.u64 	%rd3, %rd2;
	mad.lo.s32 	%r13, %r3, %r12, %r1;
	mul.wide.u32 	%rd4, %r13, 4;
	add.s64 	%rd1, %rd3, %rd4;
	ld.global.f32 	%f2, [%rd1];
	add.f32 	%f3, %f2, 0f00000000;
	add.f32 	%f4, %f3, %f2;
	add.f32 	%f5, %f4, %f2;
	add.f32 	%f6, %f5, %f2;
	add.f32 	%f7, %f6, %f2;
	add.f32 	%f8, %f7, %f2;
	add.f32 	%f9, %f8, %f2;
	add.f32 	%f10, %f9, %f2;
	add.f32 	%f11, %f10, %f2;
	add.f32 	%f1, %f11, %f2;
	setp.geu.f32 	%p4, %f1, 0f00000000;
	@%p4 bra 	$L__BB1_3;
	st.global.f32 	[%rd1], %f1;
$L__BB1_3:
	ret;

}


// ===== COMPILED SASS (sm_100) =====

	.target	sm_100

	.elftype	@"ET_EXEC"


//--------------------- .note.nv.tkinfo           --------------------------
	.section	.note.nv.tkinfo,"",@"SHT_NOTE"
	.sectionflags	@"SHF_NOTE_NV_TKINFO"
	.tkinfo
        /*0018*/ 	.word	0x00000002
        /*0030*/ 	.string	""
        /*0030*/ 	.string	"ptxas"
        /*0030*/ 	.string	"Cuda compilation tools, release 13.0, V13.0.88"
        /*0030*/ 	.string	"Build cuda_13.0.r13.0/compiler.36424714_0"
        /*0030*/ 	.string	"-arch sm_100 -m 64 "



//--------------------- .note.nv.cuinfo           --------------------------
	.section	.note.nv.cuinfo,"",@"SHT_NOTE"
	.sectionflags	@"SHF_NOTE_NV_CUINFO"
        /*0018*/ 	.short	0x0002
        /*001a*/ 	.short	0x0064
        /*001c*/ 	.short	0x0082
	.zero		2


//--------------------- .nv.info                  --------------------------
	.section	.nv.info,"",@"SHT_CUDA_INFO"
	.align	4


	//----- nvinfo : EIATTR_REGCOUNT
	.align		4
        /*0000*/ 	.byte	0x04, 0x2f
        /*0002*/ 	.short	(.L_1 - .L_0)
	.align		4
.L_0:
        /*0004*/ 	.word	index@(_ZN32_GLOBAL__N__879ac5aa_4_k_cu_main6travelEPfjj)
        /*0008*/ 	.word	0x00000008


	//----- nvinfo : EIATTR_FRAME_SIZE
	.align		4
.L_1:
        /*000c*/ 	.byte	0x04, 0x11
        /*000e*/ 	.short	(.L_3 - .L_2)
	.align		4
.L_2:
        /*0010*/ 	.word	index@(_ZN32_GLOBAL__N__879ac5aa_4_k_cu_main6travelEPfjj)
        /*0014*/ 	.word	0x00000000


	//----- nvinfo : EIATTR_REGCOUNT
	.align		4
.L_3:
        /*0018*/ 	.byte	0x04, 0x2f
        /*001a*/ 	.short	(.L_5 - .L_4)
	.align		4
.L_4:
        /*001c*/ 	.word	index@(_ZN32_GLOBAL__N__879ac5aa_4_k_cu_main14travel_swizzleEPfjj)
        /*0020*/ 	.word	0x00000008


	//----- nvinfo : EIATTR_FRAME_SIZE
	.align		4
.L_5:
        /*0024*/ 	.byte	0x04, 0x11
        /*0026*/ 	.short	(.L_7 - .L_6)
	.align		4
.L_6:
        /*0028*/ 	.word	index@(_ZN32_GLOBAL__N__879ac5aa_4_k_cu_main14travel_swizzleEPfjj)
        /*002c*/ 	.word	0x00000000


	//----- nvinfo : EIATTR_MIN_STACK_SIZE
	.align		4
.L_7:
        /*0030*/ 	.byte	0x04, 0x12
        /*0032*/ 	.short	(.L_9 - .L_8)
	.align		4
.L_8:
        /*0034*/ 	.word	index@(_ZN32_GLOBAL__N__879ac5aa_4_k_cu_main14travel_swizzleEPfjj)
        /*0038*/ 	.word	0x00000000


	//----- nvinfo : EIATTR_MIN_STACK_SIZE
	.align		4
.L_9:
        /*003c*/ 	.byte	0x04, 0x12
        /*003e*/ 	.short	(.L_11 - .L_10)
	.align		4
.L_10:
        /*0040*/ 	.word	index@(_ZN32_GLOBAL__N__879ac5aa_4_k_cu_main6travelEPfjj)
        /*0044*/ 	.word	0x00000000
.L_11:


//--------------------- .nv.compat                --------------------------
	.section	.nv.compat,"",@"SHT_CUDA_COMPAT_INFO"
	.align	4
        /*0000*/ 	.byte	0x02, 0x09, 0x00, 0x00, 0x02, 0x02, 0x01, 0x00, 0x02, 0x05, 0x05, 0x00, 0x03, 0x07, 0x01, 0x01
        /*0010*/ 	.byte	0x02, 0x03, 0x00, 0x00, 0x02, 0x06, 0x01, 0x00, 0x04, 0x0b, 0x08, 0x00, 0x09, 0x00, 0x00, 0x00
        /*0020*/ 	.byte	0x00, 0x00, 0x00, 0x00


//--------------------- .nv.info._ZN32_GLOBAL__N__879ac5aa_4_k_cu_main14travel_swizzleEPfjj --------------------------
	.section	.nv.info._ZN32_GLOBAL__N__879ac5aa_4_k_cu_main14travel_swizzleEPfjj,"",@"SHT_CUDA_INFO"
	.sectionflags	@""
	.align	4


	//----- nvinfo : EIATTR_CUDA_API_VERSION
	.align		4
        /*0000*/ 	.byte	0x04, 0x37
        /*0002*/ 	.short	(.L_13 - .L_12)
.L_12:
        /*0004*/ 	.word	0x00000082


	//----- nvinfo : EIATTR_KPARAM_INFO
	.align		4
.L_13:
        /*0008*/ 	.byte	0x04, 0x17
        /*000a*/ 	.short	(.L_15 - .L_14)
.L_14:
        /*000c*/ 	.word	0x00000000
        /*0010*/ 	.short	0x0002
        /*0012*/ 	.short	0x000c
        /*0014*/ 	.byte	0x00, 0xf0, 0x11, 0x00


	//----- nvinfo : EIATTR_KPARAM_INFO
	.align		4
.L_15:
        /*0018*/ 	.byte	0x04, 0x17
        /*001a*/ 	.short	(.L_17 - .L_16)
.L_16:
        /*001c*/ 	.word	0x00000000
        /*0020*/ 	.short	0x0001
        /*0022*/ 	.short	0x0008
        /*0024*/ 	.byte	0x00, 0xf0, 0x11, 0x00


	//----- nvinfo : EIATTR_KPARAM_INFO
	.align		4
.L_17:
        /*0028*/ 	.byte	0x04, 0x17
        /*002a*/ 	.short	(.L_19 - .L_18)
.L_18:
        /*002c*/ 	.word	0x00000000
        /*0030*/ 	.short	0x0000
        /*0032*/ 	.short	0x0000
        /*0034*/ 	.byte	0x00, 0xf5, 0x21, 0x00


	//----- nvinfo : EIATTR_SPARSE_MMA_MASK
	.align		4
.L_19:
        /*0038*/ 	.byte	0x03, 0x50
        /*003a*/ 	.short	0x0000


	//----- nvinfo : EIATTR_MAXREG_COUNT
	.align		4
        /*003c*/ 	.byte	0x03, 0x1b
        /*003e*/ 	.short	0x00ff


	//----- nvinfo : EIATTR_MERCURY_ISA_VERSION
	.align		4
        /*0040*/ 	.byte	0x03, 0x5f
        /*0042*/ 	.short	0x0101


	//----- nvinfo : EIATTR_VRC_CTA_INIT_COUNT
	.align		4
        /*0044*/ 	.byte	0x02, 0x4a
	.zero		1
	.zero		1


	//----- nvinfo : EIATTR_EXIT_INSTR_OFFSETS
	.align		4
        /*0048*/ 	.byte	0x04, 0x1c
        /*004a*/ 	.short	(.L_21 - .L_20)


	//   ....[0]....
.L_20:
        /*004c*/ 	.word	0x000000c0


	//   ....[1]....
        /*0050*/ 	.word	0x000001d0


	//   ....[2]....
        /*0054*/ 	.word	0x000001f0


	//----- nvinfo : EIATTR_CBANK_PARAM_SIZE
	.align		4
.L_21:
        /*0058*/ 	.byte	0x03, 0x19
        /*005a*/ 	.short	0x0010


	//----- nvinfo : EIATTR_PARAM_CBANK
	.align		4
        /*005c*/ 	.byte	0x04, 0x0a
        /*005e*/ 	.short	(.L_23 - .L_22)
	.align		4
.L_22:
        /*0060*/ 	.word	index@(.nv.constant0._ZN32_GLOBAL__N__879ac5aa_4_k_cu_main14travel_swizzleEPfjj)
        /*0064*/ 	.short	0x0380
        /*0066*/ 	.short	0x0010


	//----- nvinfo : EIATTR_SW_WAR
	.align		4
.L_23:
        /*0068*/ 	.byte	0x04, 0x36
        /*006a*/ 	.short	(.L_25 - .L_24)
.L_24:
        /*006c*/ 	.word	0x00000008
.L_25:


//--------------------- .nv.info._ZN32_GLOBAL__N__879ac5aa_4_k_cu_main6travelEPfjj --------------------------
	.section	.nv.info._ZN32_GLOBAL__N__879ac5aa_4_k_cu_main6travelEPfjj,"",@"SHT_CUDA_INFO"
	.sectionflags	@""
	.align	4


	//----- nvinfo : EIATTR_CUDA_API_VERSION
	.align		4
        /*0000*/ 	.byte	0x04, 0x37
        /*0002*/ 	.short	(.L_27 - .L_26)
.L_26:
        /*0004*/ 	.word	0x00000082


	//----- nvinfo : EIATTR_KPARAM_INFO
	.align		4
.L_27:
        /*0008*/ 	.byte	0x04, 0x17
        /*000a*/ 	.short	(.L_29 - .L_28)
.L_28:
        /*000c*/ 	.word	0x00000000
        /*0010*/ 	.short	0x0002
        /*0012*/ 	.short	0x000c
        /*0014*/ 	.byte	0x00, 0xf0, 0x11, 0x00


	//----- nvinfo : EIATTR_KPARAM_INFO
	.align		4
.L_29:
        /*0018*/ 	.byte	0x04, 0x17
        /*001a*/ 	.short	(.L_31 - .L_30)
.L_30:
        /*001c*/ 	.word	0x00000000
        /*0020*/ 	.short	0x0001
        /*0022*/ 	.short	0x0008
        /*0024*/ 	.byte	0x00, 0xf0, 0x11, 0x00


	//----- nvinfo : EIATTR_KPARAM_INFO
	.align		4
.L_31:
        /*0028*/ 	.byte	0x04, 0x17
        /*002a*/ 	.short	(.L_33 - .L_32)
.L_32:
        /*002c*/ 	.word	0x00000000
        /*0030*/ 	.short	0x0000
        /*0032*/ 	.short	0x0000
        /*0034*/ 	.byte	0x00, 0xf5, 0x21, 0x00


	//----- nvinfo : EIATTR_SPARSE_MMA_MASK
	.align		4
.L_33:
        /*0038*/ 	.byte	0x03, 0x50
        /*003a*/ 	.short	0x0000


	//----- nvinfo : EIATTR_MAXREG_COUNT
	.align		4
        /*003c*/ 	.byte	0x03, 0x1b
        /*003e*/ 	.short	0x00ff


	//----- nvinfo : EIATTR_MERCURY_ISA_VERSION
	.align		4
        /*0040*/ 	.byte	0x03, 0x5f
        /*0042*/ 	.short	0x0101


	//----- nvinfo : EIATTR_VRC_CTA_INIT_COUNT
	.align		4
        /*0044*/ 	.byte	0x02, 0x4a
	.zero		1
	.zero		1


	//----- nvinfo : EIATTR_EXIT_INSTR_OFFSETS
	.align		4
        /*0048*/ 	.byte	0x04, 0x1c
        /*004a*/ 	.short	(.L_35 - .L_34)


	//   ....[0]....
.L_34:
        /*004c*/ 	.word	0x000000c0


	//   ....[1]....
        /*0050*/ 	.word	0x000001d0


	//   ....[2]....
        /*0054*/ 	.word	0x000001f0


	//----- nvinfo : EIATTR_CBANK_PARAM_SIZE
	.align		4
.L_35:
        /*0058*/ 	.byte	0x03, 0x19
        /*005a*/ 	.short	0x0010


	//----- nvinfo : EIATTR_PARAM_CBANK
	.align		4
        /*005c*/ 	.byte	0x04, 0x0a
        /*005e*/ 	.short	(.L_37 - .L_36)
	.align		4
.L_36:
        /*0060*/ 	.word	index@(.nv.constant0._ZN32_GLOBAL__N__879ac5aa_4_k_cu_main6travelEPfjj)
        /*0064*/ 	.short	0x0380
        /*0066*/ 	.short	0x0010


	//----- nvinfo : EIATTR_SW_WAR
	.align		4
.L_37:
        /*0068*/ 	.byte	0x04, 0x36
        /*006a*/ 	.short	(.L_39 - .L_38)
.L_38:
        /*006c*/ 	.word	0x00000008
.L_39:


//--------------------- .nv.callgraph             --------------------------
	.section	.nv.callgraph,"",@"SHT_CUDA_CALLGRAPH"
	.align	4
	.sectionentsize	8
	.align		4
        /*0000*/ 	.word	0x00000000
	.align		4
        /*0004*/ 	.word	0xffffffff
	.align		4
        /*0008*/ 	.word	0x00000000
	.align		4
        /*000c*/ 	.word	0xfffffffe
	.align		4
        /*0010*/ 	.word	0x00000000
	.align		4
        /*0014*/ 	.word	0xfffffffd
	.align		4
        /*0018*/ 	.word	0x00000000
	.align		4
        /*001c*/ 	.word	0xfffffffc


//--------------------- .text._ZN32_GLOBAL__N__879ac5aa_4_k_cu_main14travel_swizzleEPfjj --------------------------
	.section	.text._ZN32_GLOBAL__N__879ac5aa_4_k_cu_main14travel_swizzleEPfjj,"ax",@progbits
	.align	128
.text._ZN32_GLOBAL__N__879ac5aa_4_k_cu_main14travel_swizzleEPfjj:
        .type           _ZN32_GLOBAL__N__879ac5aa_4_k_cu_main14travel_swizzleEPfjj,@function
        .size           _ZN32_GLOBAL__N__879ac5aa_4_k_cu_main14travel_swizzleEPfjj,(.L_x_2 - _ZN32_GLOBAL__N__879ac5aa_4_k_cu_main14travel_swizzleEPfjj)
        .other          _ZN32_GLOBAL__N__879ac5aa_4_k_cu_main14travel_swizzleEPfjj,@"STO_CUDA_ENTRY STV_DEFAULT"
_ZN32_GLOBAL__N__879ac5aa_4_k_cu_main14travel_swizzleEPfjj:
[----:B------:R-:W-:Y:S01]  /*0000*/  LDC R1, c[0x0][0x37c] ;  /* 0x0000df00ff017b82 */ /* 0x000fe20000000800 */
[----:B------:R-:W0:Y:S07]  /*0010*/  S2R R2, SR_TID.X ;  /* 0x0000000000027919 */ /* 0x000e2e0000002100 */
[----:B------:R-:W1:Y:S01]  /*0020*/  LDC R0, c[0x0][0x360] ;  /* 0x0000d800ff007b82 */ /* 0x000e620000000800 */
[----:B------:R-:W2:Y:S01]  /*0030*/  LDCU.64 UR6, c[0x0][0x388] ;  /* 0x00007100ff0677ac */ /* 0x000ea20008000a00 */
[----:B------:R-:W1:Y:S06]  /*0040*/  S2R R3, SR_TID.Y ;  /* 0x0000000000037919 */ /* 0x000e6c0000002200 */
[----:B------:R-:W0:Y:S08]  /*0050*/  S2UR UR5, SR_CTAID.Y ;  /* 0x00000000000579c3 */ /* 0x000e300000002600 */
[----:B------:R-:W0:Y:S08]  /*0060*/  LDC R5, c[0x0][0x364] ;  /* 0x0000d900ff057b82 */ /* 0x000e300000000800 */
[----:B------:R-:W1:Y:S01]  /*0070*/  S2UR UR4, SR_CTAID.X ;  /* 0x00000000000479c3 */ /* 0x000e620000002500 */
[----:B0-----:R-:W-:-:S05]  /*0080*/  IMAD R5, R5, UR5, R2 ;  /* 0x0000000505057c24 */ /* 0x001fca000f8e0202 */
[----:B--2---:R-:W-:Y:S01]  /*0090*/  ISETP.GE.U32.AND P0, PT, R5, UR7, PT ;  /* 0x0000000705007c0c */ /* 0x004fe2000bf06070 */
[----:B-1----:R-:W-:-:S05]  /*00a0*/  IMAD R0, R0, UR4, R3 ;  /* 0x0000000400007c24 */ /* 0x002fca000f8e0203 */
[----:B------:R-:W-:-:S13]  /*00b0*/  ISETP.GE.U32.OR P0, PT, R0, UR6, P0 ;  /* 0x0000000600007c0c */ /* 0x000fda0008706470 */
[----:B------:R-:W-:Y:S05]  /*00c0*/  @P0 EXIT ;  /* 0x000000000000094d */ /* 0x000fea0003800000 */
[----:B------:R-:W0:Y:S01]  /*00d0*/  LDC.64 R2, c[0x0][0x380] ;  /* 0x0000e000ff027b82 */ /* 0x000e220000000a00 */
[----:B------:R-:W1:Y:S01]  /*00e0*/  LDCU.64 UR4, c[0x0][0x358] ;  /* 0x00006b00ff0477ac */ /* 0x000e620008000a00 */
[----:B------:R-:W-:-:S04]  /*00f0*/  IMAD R5, R5, UR6, R0 ;  /* 0x0000000605057c24 */ /* 0x000fc8000f8e0200 */
[----:B0-----:R-:W-:-:S05]  /*0100*/  IMAD.WIDE.U32 R2, R5, 0x4, R2 ;  /* 0x0000000405027825 */ /* 0x001fca00078e0002 */
[----:B-1----:R-:W2:Y:S02]  /*0110*/  LDG.E R0, desc[UR4][R2.64] ;  /* 0x0000000402007981 */ /* 0x002ea4000c1e1900 */
[----:B--2---:R-:W-:-:S04]  /*0120*/  FADD R5, RZ, R0 ;  /* 0x00000000ff057221 */ /* 0x004fc80000000000 */
[----:B------:R-:W-:-:S04]  /*0130*/  FADD R5, R0, R5 ;  /* 0x0000000500057221 */ /* 0x000fc80000000000 */
[----:B------:R-:W-:-:S04]  /*0140*/  FADD R5, R0, R5 ;  /* 0x0000000500057221 */ /* 0x000fc80000000000 */
[----:B------:R-:W-:-:S04]  /*0150*/  FADD R5, R0, R5 ;  /* 0x0000000500057221 */ /* 0x000fc80000000000 */
[----:B------:R-:W-:-:S04]  /*0160*/  FADD R5, R0, R5 ;  /* 0x0000000500057221 */ /* 0x000fc80000000000 */
[----:B------:R-:W-:-:S04]  /*0170*/  FADD R5, R0, R5 ;  /* 0x0000000500057221 */ /* 0x000fc80000000000 */
[----:B------:R-:W-:-:S04]  /*0180*/  FADD R5, R0, R5 ;  /* 0x0000000500057221 */ /* 0x000fc80000000000 */
[----:B------:R-:W-:-:S04]  /*0190*/  FADD R5, R0, R5 ;  /* 0x0000000500057221 */ /* 0x000fc80000000000 */
[----:B------:R-:W-:-:S05]  /*01a0*/  FADD R5, R0, R5 ;  /* 0x0000000500057221 */ /* 0x000fca0000000000 */
[----:B------:R-:W-:Y:S01]  /*01b0*/  FSETP.GEU.AND P0, PT, R5, -R0, PT ;  /* 0x800000000500720b */ /* 0x000fe20003f0e000 */
[----:B------:R-:W-:-:S12]  /*01c0*/  FADD R5, R0, R5 ;  /* 0x0000000500057221 */ /* 0x000fd80000000000 */
[----:B------:R-:W-:Y:S05]  /*01d0*/  @P0 EXIT ;  /* 0x000000000000094d */ /* 0x000fea0003800000 */
[----:B------:R-:W-:Y:S01]  /*01e0*/  STG.E desc[UR4][R2.64], R5 ;  /* 0x0000000502007986 */ /* 0x000fe2000c101904 */
[----:B------:R-:W-:Y:S05]  /*01f0*/  EXIT ;  /* 0x000000000000794d */ /* 0x000fea0003800000 */
.L_x_0:
[----:B------:R-:W-:-:S00]  /*0200*/  BRA `(.L_x_0) ;  /* 0xfffffffc00fc7947 */ /* 0x000fc0000383ffff */
[----:B------:R-:W-:-:S00]  /*0210*/  NOP ;  /* 0x0000000000007918 */ /* 0x000fc00000000000 */
        /* <DEDUP_REMOVED lines=14> */
.L_x_2:


//--------------------- .text._ZN32_GLOBAL__N__879ac5aa_4_k_cu_main6travelEPfjj --------------------------
	.section	.text._ZN32_GLOBAL__N__879ac5aa_4_k_cu_main6travelEPfjj,"ax",@progbits
	.align	128
.text._ZN32_GLOBAL__N__879ac5aa_4_k_cu_main6travelEPfjj:
        .type           _ZN32_GLOBAL__N__879ac5aa_4_k_cu_main6travelEPfjj,@function
        .size           _ZN32_GLOBAL__N__879ac5aa_4_k_cu_main6travelEPfjj,(.L_x_3 - _ZN32_GLOBAL__N__879ac5aa_4_k_cu_main6travelEPfjj)
        .other          _ZN32_GLOBAL__N__879ac5aa_4_k_cu_main6travelEPfjj,@"STO_CUDA_ENTRY STV_DEFAULT"
_ZN32_GLOBAL__N__879ac5aa_4_k_cu_main6travelEPfjj:
[----:B------:R-:W-:Y:S01]  /*0000*/  LDC R1, c[0x0][0x37c] ;  /* 0x0000df00ff017b82 */ /* 0x000fe20000000800 */
[----:B------:R-:W0:Y:S07]  /*0010*/  S2R R2, SR_TID.X ;  /* 0x0000000000027919 */ /* 0x000e2e0000002100 */
[----:B------:R-:W1:Y:S01]  /*0020*/  LDC R0, c[0x0][0x364] ;  /* 0x0000d900ff007b82 */ /* 0x000e620000000800 */
[----:B------:R-:W2:Y:S01]  /*0030*/  LDCU.64 UR6, c[0x0][0x388] ;  /* 0x00007100ff0677ac */ /* 0x000ea20008000a00 */
[----:B------:R-:W1:Y:S06]  /*0040*/  S2R R3, SR_TID.Y ;  /* 0x0000000000037919 */ /* 0x000e6c0000002200 */
[----:B------:R-:W0:Y:S08]  /*0050*/  S2UR UR5, SR_CTAID.X ;  /* 0x00000000000579c3 */ /* 0x000e300000002500 */
[----:B------:R-:W0:Y:S08]  /*0060*/  LDC R5, c[0x0][0x360] ;  /* 0x0000d800ff057b82 */ /* 0x000e300000000800 */
[----:B------:R-:W1:Y:S01]  /*0070*/  S2UR UR4, SR_CTAID.Y ;  /* 0x00000000000479c3 */ /* 0x000e620000002600 */
        /* <DEDUP_REMOVED lines=24> */
.L_x_1:
        /* <DEDUP_REMOVED lines=16> */
.L_x_3:


//--------------------- .nv.shared.reserved.0     --------------------------
	.section	.nv.shared.reserved.0,"aw",@nobits
	.weak		__nv_reservedSMEM_offset_0_alias
	.size		__nv_reservedSMEM_offset_0_alias, 0, 64
	.other		__nv_reservedSMEM_offset_0_alias,@"STO_CUDA_RESERVED_SHARED STV_DEFAULT"
__nv_reservedSMEM_offset_0_alias:
	.zero		0
	.zero		64


//--------------------- .nv.constant0._ZN32_GLOBAL__N__879ac5aa_4_k_cu_main14travel_swizzleEPfjj --------------------------
	.section	.nv.constant0._ZN32_GLOBAL__N__879ac5aa_4_k_cu_main14travel_swizzleEPfjj,"a",@progbits
	.sectionflags	@""
	.align	4
.nv.constant0._ZN32_GLOBAL__N__879ac5aa_4_k_cu_main14travel_swizzleEPfjj:
	.zero		912


//--------------------- .nv.constant0._ZN32_GLOBAL__N__879ac5aa_4_k_cu_main6travelEPfjj --------------------------
	.section	.nv.constant0._ZN32_GLOBAL__N__879ac5aa_4_k_cu_main6travelEPfjj,"a",@progbits
	.sectionflags	@""
	.align	4
.nv.constant0._ZN32_GLOBAL__N__879ac5aa_4_k_cu_main6travelEPfjj:
	.zero		912


//--------------------- SYMBOLS --------------------------

	.type		.nv.reservedSmem.offset0,@object
	.size		.nv.reservedSmem.offset0,0x4
